//
// Generated by NVIDIA NVVM Compiler
//
// Compiler Build ID: CL-36424714
// Cuda compilation tools, release 13.0, V13.0.88
// Based on NVVM 20.0.0
//

.version 9.0
.target sm_100
.address_size 64

	// .globl	_Z12hello_kernelv
.extern .func  (.param .b32 func_retval0) vprintf
(
	.param .b64 vprintf_param_0,
	.param .b64 vprintf_param_1
)
;
.global .align 1 .b8 $str[25] = {72, 101, 108, 108, 111, 32, 102, 114, 111, 109, 32, 67, 85, 68, 65, 32, 107, 101, 114, 110, 101, 108, 33, 10};

.visible .entry _Z12hello_kernelv()
{
	.reg .pred 	%p<2>;
	.reg .b32 	%r<6>;
	.reg .b64 	%rd<3>;

	mov.u32 	%r1, %tid.x;
	mov.u32 	%r2, %ctaid.x;
	or.b32  	%r3, %r1, %r2;
	setp.ne.s32 	%p1, %r3, 0;
	@%p1 bra 	$L__BB0_2;
	mov.u64 	%rd1, $str;
	cvta.global.u64 	%rd2, %rd1;
	{ // callseq 0, 0
	.param .b64 param0;
	st.param.b64 	[param0], %rd2;
	.param .b64 param1;
	st.param.b64 	[param1], 0;
	.param .b32 retval0;
	call.uni (retval0), 
	vprintf, 
	(
	param0, 
	param1
	);
	ld.param.b32 	%r4, [retval0];
	} // callseq 0
$L__BB0_2:
	ret;

}


// ===== COMPILED SASS (sm_100) =====

	.target	sm_100

	.elftype	@"ET_EXEC"


//--------------------- .note.nv.tkinfo           --------------------------
	.section	.note.nv.tkinfo,"",@"SHT_NOTE"
	.sectionflags	@"SHF_NOTE_NV_TKINFO"
	.tkinfo
        /*0018*/ 	.word	0x00000002
        /*0030*/ 	.string	""
        /*0030*/ 	.string	"ptxas"
        /*0030*/ 	.string	"Cuda compilation tools, release 13.0, V13.0.88"
        /*0030*/ 	.string	"Build cuda_13.0.r13.0/compiler.36424714_0"
        /*0030*/ 	.string	"-arch sm_100 -m 64 "



//--------------------- .note.nv.cuinfo           --------------------------
	.section	.note.nv.cuinfo,"",@"SHT_NOTE"
	.sectionflags	@"SHF_NOTE_NV_CUINFO"
        /*0018*/ 	.short	0x0002
        /*001a*/ 	.short	0x0064
        /*001c*/ 	.short	0x0082
	.zero		2


//--------------------- .nv.info                  --------------------------
	.section	.nv.info,"",@"SHT_CUDA_INFO"
	.align	4


	//----- nvinfo : EIATTR_REGCOUNT
	.align		4
        /*0000*/ 	.byte	0x04, 0x2f
        /*0002*/ 	.short	(.L_2 - .L_1)
	.align		4
.L_1:
        /*0004*/ 	.word	index@(_Z12hello_kernelv)
        /*0008*/ 	.word	0x00000018


	//----- nvinfo : EIATTR_FRAME_SIZE
	.align		4
.L_2:
        /*000c*/ 	.byte	0x04, 0x11
        /*000e*/ 	.short	(.L_4 - .L_3)
	.align		4
.L_3:
        /*0010*/ 	.word	index@(_Z12hello_kernelv)
        /*0014*/ 	.word	0x00000000


	//----- nvinfo : EIATTR_MIN_STACK_SIZE
	.align		4
.L_4:
        /*0018*/ 	.byte	0x04, 0x12
        /*001a*/ 	.short	(.L_6 - .L_5)
	.align		4
.L_5:
        /*001c*/ 	.word	index@(_Z12hello_kernelv)
        /*0020*/ 	.word	0x00000000
.L_6:


//--------------------- .nv.compat                --------------------------
	.section	.nv.compat,"",@"SHT_CUDA_COMPAT_INFO"
	.align	4
        /*0000*/ 	.byte	0x02, 0x09, 0x00, 0x00, 0x02, 0x02, 0x01, 0x00, 0x02, 0x05, 0x05, 0x00, 0x03, 0x07, 0x01, 0x01
        /*0010*/ 	.byte	0x02, 0x03, 0x00, 0x00, 0x02, 0x06, 0x01, 0x00, 0x04, 0x0b, 0x08, 0x00, 0x09, 0x00, 0x00, 0x00
        /*0020*/ 	.byte	0x00, 0x00, 0x00, 0x00


//--------------------- .nv.info._Z12hello_kernelv --------------------------
	.section	.nv.info._Z12hello_kernelv,"",@"SHT_CUDA_INFO"
	.sectionflags	@""
	.align	4


	//----- nvinfo : EIATTR_CUDA_API_VERSION
	.align		4
        /*0000*/ 	.byte	0x04, 0x37
        /*0002*/ 	.short	(.L_8 - .L_7)
.L_7:
        /*0004*/ 	.word	0x00000082


	//----- nvinfo : EIATTR_SPARSE_MMA_MASK
	.align		4
.L_8:
        /*0008*/ 	.byte	0x03, 0x50
        /*000a*/ 	.short	0x0000


	//----- nvinfo : EIATTR_MAXREG_COUNT
	.align		4
        /*000c*/ 	.byte	0x03, 0x1b
        /*000e*/ 	.short	0x00ff


	//----- nvinfo : EIATTR_EXTERNS
	.align		4
        /*0010*/ 	.byte	0x04, 0x0f
        /*0012*/ 	.short	(.L_10 - .L_9)


	//   ....[0]....
	.align		4
.L_9:
        /*0014*/ 	.word	index@(vprintf)


	//----- nvinfo : EIATTR_MERCURY_ISA_VERSION
	.align		4
.L_10:
        /*0018*/ 	.byte	0x03, 0x5f
        /*001a*/ 	.short	0x0101


	//----- nvinfo : EIATTR_VRC_CTA_INIT_COUNT
	.align		4
        /*001c*/ 	.byte	0x02, 0x4a
	.zero		1
	.zero		1


	//----- nvinfo : EIATTR_SYSCALL_OFFSETS
	.align		4
        /*0020*/ 	.byte	0x04, 0x46
        /*0022*/ 	.short	(.L_12 - .L_11)


	//   ....[0]....
.L_11:
        /*0024*/ 	.word	0x000000c0


	//----- nvinfo : EIATTR_EXIT_INSTR_OFFSETS
	.align		4
.L_12:
        /*0028*/ 	.byte	0x04, 0x1c
        /*002a*/ 	.short	(.L_14 - .L_13)


	//   ....[0]....
.L_13:
        /*002c*/ 	.word	0x00000040


	//   ....[1]....
        /*0030*/ 	.word	0x000000d0


	//----- nvinfo : EIATTR_CRS_STACK_SIZE
	.align		4
.L_14:
        /*0034*/ 	.byte	0x04, 0x1e
        /*0036*/ 	.short	(.L_16 - .L_15)
.L_15:
        /*0038*/ 	.word	0x00000000


	//----- nvinfo : EIATTR_SW_WAR
	.align		4
.L_16:
        /*003c*/ 	.byte	0x04, 0x36
        /*003e*/ 	.short	(.L_18 - .L_17)
.L_17:
        /*0040*/ 	.word	0x00000008
.L_18:


//--------------------- .nv.callgraph             --------------------------
	.section	.nv.callgraph,"",@"SHT_CUDA_CALLGRAPH"
	.align	4
	.sectionentsize	8
	.align		4
        /*0000*/ 	.word	0x00000000
	.align		4
        /*0004*/ 	.word	0xffffffff
	.align		4
        /*0008*/ 	.word	index@(_Z12hello_kernelv)
	.align		4
        /*000c*/ 	.word	index@(vprintf)
	.align		4
        /*0010*/ 	.word	0x00000000
	.align		4
        /*0014*/ 	.word	0xfffffffe
	.align		4
        /*0018*/ 	.word	0x00000000
	.align		4
        /*001c*/ 	.word	0xfffffffd
	.align		4
        /*0020*/ 	.word	0x00000000
	.align		4
        /*0024*/ 	.word	0xfffffffc


//--------------------- .nv.constant4             --------------------------
	.section	.nv.constant4,"a",@progbits
	.align	8
	.align		8
.nv.constant4:
        /*0000*/ 	.dword	vprintf
	.align		8
        /*0008*/ 	.dword	$str


//--------------------- .text._Z12hello_kernelv   --------------------------
	.section	.text._Z12hello_kernelv,"ax",@progbits
	.align	128
        .global         _Z12hello_kernelv
        .type           _Z12hello_kernelv,@function
        .size           _Z12hello_kernelv,(.L_x_2 - _Z12hello_kernelv)
        .other          _Z12hello_kernelv,@"STO_CUDA_ENTRY STV_DEFAULT"
_Z12hello_kernelv:
.text._Z12hello_kernelv:
[----:B------:R-:W0:Y:S01]  /*0000*/  LDC R1, c[0x0][0x37c] ;  /* 0x0000df00ff017b82 */ /* 0x000e220000000800 */
[----:B------:R-:W1:Y:S07]  /*0010*/  S2R R0, SR_TID.X ;  /* 0x0000000000007919 */ /* 0x000e6e0000002100 */
[----:B------:R-:W1:Y:S02]  /*0020*/  S2UR UR4, SR_CTAID.X ;  /* 0x00000000000479c3 */ /* 0x000e640000002500 */
[----:B-1----:R-:W-:-:S13]  /*0030*/  LOP3.LUT P0, RZ, R0, UR4, RZ, 0xfc, !PT ;  /* 0x0000000400ff7c12 */ /* 0x002fda000f80fcff */
[----:B------:R-:W-:Y:S05]  /*0040*/  @P0 EXIT ;  /* 0x000000000000094d */ /* 0x000fea0003800000 */
[----:B------:R-:W-:Y:S01]  /*0050*/  MOV R0, 0x0 ;  /* 0x0000000000007802 */ /* 0x000fe20000000f00 */
[----:B------:R-:W1:Y:S01]  /*0060*/  LDCU.64 UR4, c[0x4][0x8] ;  /* 0x01000100ff0477ac */ /* 0x000e620008000a00 */
[----:B------:R-:W-:Y:S02]  /*0070*/  CS2R R6, SRZ ;  /* 0x0000000000067805 */ /* 0x000fe4000001ff00 */
[----:B------:R2:W3:Y:S01]  /*0080*/  LDC.64 R2, c[0x4][R0] ;  /* 0x0100000000027b82 */ /* 0x0004e20000000a00 */
[----:B-1----:R-:W-:Y:S02]  /*0090*/  IMAD.U32 R4, RZ, RZ, UR4 ;  /* 0x00000004ff047e24 */ /* 0x002fe4000f8e00ff */
[----:B--2---:R-:W-:-:S07]  /*00a0*/  IMAD.U32 R5, RZ, RZ, UR5 ;  /* 0x00000005ff057e24 */ /* 0x004fce000f8e00ff */
[----:B------:R-:W-:-:S07]  /*00b0*/  LEPC R20, `(.L_x_0) ;  /* 0x000000001014794e */ /* 0x000fce0000000000 */
[----:B0--3--:R-:W-:Y:S05]  /*00c0*/  CALL.ABS.NOINC R2 ;  /* 0x0000000002007343 */ /* 0x009fea0003c00000 */
.L_x_0:
[----:B------:R-:W-:Y:S05]  /*00d0*/  EXIT ;  /* 0x000000000000794d */ /* 0x000fea0003800000 */
.L_x_1:
[----:B------:R-:W-:-:S00]  /*00e0*/  BRA `(.L_x_1) ;  /* 0xfffffffc00fc7947 */ /* 0x000fc0000383ffff */
[----:B------:R-:W-:-:S00]  /*00f0*/  NOP ;  /* 0x0000000000007918 */ /* 0x000fc00000000000 */
        /* <DEDUP_REMOVED lines=8> */
.L_x_2:


//--------------------- .nv.global.init           --------------------------
	.section	.nv.global.init,"aw",@progbits
.nv.global.init:
	.type		$str,@object
	.size		$str,(.L_0 - $str)
$str:
        /*0000*/ 	.byte	0x48, 0x65, 0x6c, 0x6c, 0x6f, 0x20, 0x66, 0x72, 0x6f, 0x6d, 0x20, 0x43, 0x55, 0x44, 0x41, 0x20
        /*0010*/ 	.byte	0x6b, 0x65, 0x72, 0x6e, 0x65, 0x6c, 0x21, 0x0a, 0x00
.L_0:


//--------------------- .nv.shared.reserved.0     --------------------------
	.section	.nv.shared.reserved.0,"aw",@nobits
	.weak		__nv_reservedSMEM_offset_0_alias
	.size		__nv_reservedSMEM_offset_0_alias, 0, 64
	.other		__nv_reservedSMEM_offset_0_alias,@"STO_CUDA_RESERVED_SHARED STV_DEFAULT"
__nv_reservedSMEM_offset_0_alias:
	.zero		0
	.zero		64


//--------------------- .nv.constant0._Z12hello_kernelv --------------------------
	.section	.nv.constant0._Z12hello_kernelv,"a",@progbits
	.sectionflags	@""
	.align	4
.nv.constant0._Z12hello_kernelv:
	.zero		896


//--------------------- SYMBOLS --------------------------

	.type		.nv.reservedSmem.offset0,@object
	.size		.nv.reservedSmem.offset0,0x4
	.type		vprintf,@function
